//
// Generated by NVIDIA NVVM Compiler
//
// Compiler Build ID: CL-36424714
// Cuda compilation tools, release 13.0, V13.0.88
// Based on NVVM 20.0.0
//

.version 9.0
.target sm_100
.address_size 64

	// .globl	_Z12testBasicPTXPfS_S_i
.extern .shared .align 16 .b8 sdata[];

.visible .entry _Z12testBasicPTXPfS_S_i(
	.param .u64 .ptr .align 1 _Z12testBasicPTXPfS_S_i_param_0,
	.param .u64 .ptr .align 1 _Z12testBasicPTXPfS_S_i_param_1,
	.param .u64 .ptr .align 1 _Z12testBasicPTXPfS_S_i_param_2,
	.param .u32 _Z12testBasicPTXPfS_S_i_param_3
)
{
	.reg .pred 	%p<2>;
	.reg .b32 	%r<6>;
	.reg .b32 	%f<5>;
	.reg .b64 	%rd<11>;

	ld.param.u64 	%rd1, [_Z12testBasicPTXPfS_S_i_param_0];
	ld.param.u64 	%rd2, [_Z12testBasicPTXPfS_S_i_param_1];
	ld.param.u64 	%rd3, [_Z12testBasicPTXPfS_S_i_param_2];
	ld.param.u32 	%r2, [_Z12testBasicPTXPfS_S_i_param_3];
	mov.u32 	%r3, %ctaid.x;
	mov.u32 	%r4, %ntid.x;
	mov.u32 	%r5, %tid.x;
	mad.lo.s32 	%r1, %r3, %r4, %r5;
	setp.ge.s32 	%p1, %r1, %r2;
	@%p1 bra 	$L__BB0_2;
	cvta.to.global.u64 	%rd4, %rd2;
	cvta.to.global.u64 	%rd5, %rd3;
	cvta.to.global.u64 	%rd6, %rd1;
	mul.wide.s32 	%rd7, %r1, 4;
	add.s64 	%rd8, %rd4, %rd7;
	ld.global.f32 	%f2, [%rd8];
	add.s64 	%rd9, %rd5, %rd7;
	ld.global.f32 	%f3, [%rd9];
	mov.f32 	%f4, 0f3F800000;
	// begin inline asm
	fma.rn.f32 %f1, %f2, %f3, %f4;
	// end inline asm
	add.s64 	%rd10, %rd6, %rd7;
	st.global.f32 	[%rd10], %f1;
$L__BB0_2:
	ret;

}
	// .globl	_Z20testSpecialRegistersPiS_S_i
.visible .entry _Z20testSpecialRegistersPiS_S_i(
	.param .u64 .ptr .align 1 _Z20testSpecialRegistersPiS_S_i_param_0,
	.param .u64 .ptr .align 1 _Z20testSpecialRegistersPiS_S_i_param_1,
	.param .u64 .ptr .align 1 _Z20testSpecialRegistersPiS_S_i_param_2,
	.param .u32 _Z20testSpecialRegistersPiS_S_i_param_3
)
{
	.reg .pred 	%p<2>;
	.reg .b32 	%r<9>;
	.reg .b64 	%rd<11>;

	ld.param.u64 	%rd1, [_Z20testSpecialRegistersPiS_S_i_param_0];
	ld.param.u64 	%rd2, [_Z20testSpecialRegistersPiS_S_i_param_1];
	ld.param.u64 	%rd3, [_Z20testSpecialRegistersPiS_S_i_param_2];
	ld.param.u32 	%r2, [_Z20testSpecialRegistersPiS_S_i_param_3];
	mov.u32 	%r3, %ctaid.x;
	mov.u32 	%r4, %ntid.x;
	mov.u32 	%r5, %tid.x;
	mad.lo.s32 	%r1, %r3, %r4, %r5;
	setp.ge.s32 	%p1, %r1, %r2;
	@%p1 bra 	$L__BB1_2;
	cvta.to.global.u64 	%rd4, %rd1;
	cvta.to.global.u64 	%rd5, %rd2;
	cvta.to.global.u64 	%rd6, %rd3;
	// begin inline asm
	mov.u32 %r6, %laneid;
	// end inline asm
	mul.wide.s32 	%rd7, %r1, 4;
	add.s64 	%rd8, %rd4, %rd7;
	st.global.u32 	[%rd8], %r6;
	// begin inline asm
	mov.u32 %r7, %warpid;
	// end inline asm
	add.s64 	%rd9, %rd5, %rd7;
	st.global.u32 	[%rd9], %r7;
	// begin inline asm
	mov.u32 %r8, %smid;
	// end inline asm
	add.s64 	%rd10, %rd6, %rd7;
	st.global.u32 	[%rd10], %r8;
$L__BB1_2:
	ret;

}
	// .globl	_Z13testMemoryPTXPfPKfi
.visible .entry _Z13testMemoryPTXPfPKfi(
	.param .u64 .ptr .align 1 _Z13testMemoryPTXPfPKfi_param_0,
	.param .u64 .ptr .align 1 _Z13testMemoryPTXPfPKfi_param_1,
	.param .u32 _Z13testMemoryPTXPfPKfi_param_2
)
{
	.reg .pred 	%p<2>;
	.reg .b32 	%r<6>;
	.reg .b32 	%f<3>;
	.reg .b64 	%rd<7>;

	ld.param.u64 	%rd1, [_Z13testMemoryPTXPfPKfi_param_0];
	ld.param.u64 	%rd2, [_Z13testMemoryPTXPfPKfi_param_1];
	ld.param.u32 	%r2, [_Z13testMemoryPTXPfPKfi_param_2];
	mov.u32 	%r3, %ctaid.x;
	mov.u32 	%r4, %ntid.x;
	mov.u32 	%r5, %tid.x;
	mad.lo.s32 	%r1, %r3, %r4, %r5;
	setp.ge.s32 	%p1, %r1, %r2;
	@%p1 bra 	$L__BB2_2;
	cvta.to.global.u64 	%rd4, %rd1;
	mul.wide.s32 	%rd5, %r1, 4;
	add.s64 	%rd3, %rd2, %rd5;
	// begin inline asm
	ld.global.nc.f32 %f1, [%rd3];
	// end inline asm
	add.f32 	%f2, %f1, %f1;
	add.s64 	%rd6, %rd4, %rd5;
	st.global.f32 	[%rd6], %f2;
$L__BB2_2:
	ret;

}
	// .globl	_Z13testAtomicPTXPii
.visible .entry _Z13testAtomicPTXPii(
	.param .u64 .ptr .align 1 _Z13testAtomicPTXPii_param_0,
	.param .u32 _Z13testAtomicPTXPii_param_1
)
{
	.reg .pred 	%p<2>;
	.reg .b32 	%r<8>;
	.reg .b64 	%rd<3>;

	ld.param.u64 	%rd1, [_Z13testAtomicPTXPii_param_0];
	ld.param.u32 	%r1, [_Z13testAtomicPTXPii_param_1];
	mov.u32 	%r2, %ctaid.x;
	mov.u32 	%r3, %ntid.x;
	mov.u32 	%r4, %tid.x;
	mad.lo.s32 	%r5, %r2, %r3, %r4;
	setp.ge.s32 	%p1, %r5, %r1;
	@%p1 bra 	$L__BB3_2;
	mov.b32 	%r7, 1;
	// begin inline asm
	atom.global.add.s32 %r6, [%rd1], %r7;
	// end inline asm
$L__BB3_2:
	ret;

}
	// .globl	_Z11testWarpPTXPii
.visible .entry _Z11testWarpPTXPii(
	.param .u64 .ptr .align 1 _Z11testWarpPTXPii_param_0,
	.param .u32 _Z11testWarpPTXPii_param_1
)
{
	.reg .pred 	%p<3>;
	.reg .b32 	%r<33>;
	.reg .b64 	%rd<5>;

	ld.param.u64 	%rd1, [_Z11testWarpPTXPii_param_0];
	ld.param.u32 	%r3, [_Z11testWarpPTXPii_param_1];
	mov.u32 	%r4, %ctaid.x;
	mov.u32 	%r5, %ntid.x;
	mov.u32 	%r6, %tid.x;
	mad.lo.s32 	%r1, %r4, %r5, %r6;
	setp.ge.s32 	%p1, %r1, %r3;
	@%p1 bra 	$L__BB4_3;
	// begin inline asm
	mov.u32 %r7, %laneid;
	// end inline asm
	mov.b32 	%r10, 16;
	mov.b32 	%r27, -1;
	// begin inline asm
	shfl.sync.down.b32 %r8, %r7, %r10, 0x1f, %r27;
	// end inline asm
	add.s32 	%r13, %r8, %r7;
	mov.b32 	%r14, 8;
	// begin inline asm
	shfl.sync.down.b32 %r12, %r13, %r14, 0x1f, %r27;
	// end inline asm
	add.s32 	%r17, %r12, %r13;
	mov.b32 	%r18, 4;
	// begin inline asm
	shfl.sync.down.b32 %r16, %r17, %r18, 0x1f, %r27;
	// end inline asm
	add.s32 	%r21, %r16, %r17;
	mov.b32 	%r22, 2;
	// begin inline asm
	shfl.sync.down.b32 %r20, %r21, %r22, 0x1f, %r27;
	// end inline asm
	add.s32 	%r25, %r20, %r21;
	mov.b32 	%r26, 1;
	// begin inline asm
	shfl.sync.down.b32 %r24, %r25, %r26, 0x1f, %r27;
	// end inline asm
	add.s32 	%r2, %r24, %r25;
	// begin inline asm
	mov.u32 %r28, %laneid;
	// end inline asm
	setp.ne.s32 	%p2, %r28, 0;
	@%p2 bra 	$L__BB4_3;
	shr.s32 	%r29, %r1, 31;
	shr.u32 	%r30, %r29, 27;
	add.s32 	%r31, %r1, %r30;
	shr.s32 	%r32, %r31, 5;
	cvta.to.global.u64 	%rd2, %rd1;
	mul.wide.s32 	%rd3, %r32, 4;
	add.s64 	%rd4, %rd2, %rd3;
	st.global.u32 	[%rd4], %r2;
$L__BB4_3:
	ret;

}
	// .globl	_Z14reduceStandardPiPKii
.visible .entry _Z14reduceStandardPiPKii(
	.param .u64 .ptr .align 1 _Z14reduceStandardPiPKii_param_0,
	.param .u64 .ptr .align 1 _Z14reduceStandardPiPKii_param_1,
	.param .u32 _Z14reduceStandardPiPKii_param_2
)
{
	.reg .pred 	%p<6>;
	.reg .b32 	%r<22>;
	.reg .b64 	%rd<9>;

	ld.param.u64 	%rd1, [_Z14reduceStandardPiPKii_param_0];
	ld.param.u64 	%rd2, [_Z14reduceStandardPiPKii_param_1];
	ld.param.u32 	%r11, [_Z14reduceStandardPiPKii_param_2];
	mov.u32 	%r1, %tid.x;
	mov.u32 	%r2, %ctaid.x;
	mov.u32 	%r21, %ntid.x;
	mad.lo.s32 	%r4, %r2, %r21, %r1;
	setp.ge.s32 	%p1, %r4, %r11;
	mov.b32 	%r20, 0;
	@%p1 bra 	$L__BB5_2;
	cvta.to.global.u64 	%rd3, %rd2;
	mul.wide.s32 	%rd4, %r4, 4;
	add.s64 	%rd5, %rd3, %rd4;
	ld.global.u32 	%r20, [%rd5];
$L__BB5_2:
	shl.b32 	%r12, %r1, 2;
	mov.u32 	%r13, sdata;
	add.s32 	%r7, %r13, %r12;
	st.shared.u32 	[%r7], %r20;
	bar.sync 	0;
	setp.lt.u32 	%p2, %r21, 2;
	@%p2 bra 	$L__BB5_6;
$L__BB5_3:
	shr.u32 	%r9, %r21, 1;
	setp.ge.u32 	%p3, %r1, %r9;
	@%p3 bra 	$L__BB5_5;
	shl.b32 	%r14, %r9, 2;
	add.s32 	%r15, %r7, %r14;
	ld.shared.u32 	%r16, [%r15];
	ld.shared.u32 	%r17, [%r7];
	add.s32 	%r18, %r17, %r16;
	st.shared.u32 	[%r7], %r18;
$L__BB5_5:
	bar.sync 	0;
	setp.gt.u32 	%p4, %r21, 3;
	mov.u32 	%r21, %r9;
	@%p4 bra 	$L__BB5_3;
$L__BB5_6:
	setp.ne.s32 	%p5, %r1, 0;
	@%p5 bra 	$L__BB5_8;
	ld.shared.u32 	%r19, [sdata];
	cvta.to.global.u64 	%rd6, %rd1;
	mul.wide.u32 	%rd7, %r2, 4;
	add.s64 	%rd8, %rd6, %rd7;
	st.global.u32 	[%rd8], %r19;
$L__BB5_8:
	ret;

}
	// .globl	_Z18reducePTXOptimizedPiPKii
.visible .entry _Z18reducePTXOptimizedPiPKii(
	.param .u64 .ptr .align 1 _Z18reducePTXOptimizedPiPKii_param_0,
	.param .u64 .ptr .align 1 _Z18reducePTXOptimizedPiPKii_param_1,
	.param .u32 _Z18reducePTXOptimizedPiPKii_param_2
)
{
	.reg .pred 	%p<6>;
	.reg .b32 	%r<64>;
	.reg .b64 	%rd<9>;

	ld.param.u64 	%rd1, [_Z18reducePTXOptimizedPiPKii_param_0];
	ld.param.u64 	%rd2, [_Z18reducePTXOptimizedPiPKii_param_1];
	ld.param.u32 	%r13, [_Z18reducePTXOptimizedPiPKii_param_2];
	mov.u32 	%r1, %tid.x;
	mov.u32 	%r2, %ctaid.x;
	mov.u32 	%r3, %ntid.x;
	mad.lo.s32 	%r4, %r2, %r3, %r1;
	setp.ge.s32 	%p1, %r4, %r13;
	mov.b32 	%r62, 0;
	@%p1 bra 	$L__BB6_2;
	cvta.to.global.u64 	%rd3, %rd2;
	mul.wide.s32 	%rd4, %r4, 4;
	add.s64 	%rd5, %rd3, %rd4;
	ld.global.u32 	%r62, [%rd5];
$L__BB6_2:
	mov.b32 	%r16, 16;
	mov.b32 	%r33, -1;
	// begin inline asm
	shfl.sync.down.b32 %r14, %r62, %r16, 0x1f, %r33;
	// end inline asm
	add.s32 	%r19, %r14, %r62;
	mov.b32 	%r20, 8;
	// begin inline asm
	shfl.sync.down.b32 %r18, %r19, %r20, 0x1f, %r33;
	// end inline asm
	add.s32 	%r23, %r18, %r19;
	mov.b32 	%r24, 4;
	// begin inline asm
	shfl.sync.down.b32 %r22, %r23, %r24, 0x1f, %r33;
	// end inline asm
	add.s32 	%r27, %r22, %r23;
	mov.b32 	%r28, 2;
	// begin inline asm
	shfl.sync.down.b32 %r26, %r27, %r28, 0x1f, %r33;
	// end inline asm
	add.s32 	%r31, %r26, %r27;
	mov.b32 	%r32, 1;
	// begin inline asm
	shfl.sync.down.b32 %r30, %r31, %r32, 0x1f, %r33;
	// end inline asm
	add.s32 	%r7, %r30, %r31;
	and.b32  	%r8, %r1, 31;
	setp.ne.s32 	%p2, %r8, 0;
	@%p2 bra 	$L__BB6_4;
	shr.u32 	%r34, %r1, 3;
	mov.u32 	%r35, sdata;
	add.s32 	%r36, %r35, %r34;
	st.shared.u32 	[%r36], %r7;
$L__BB6_4:
	bar.sync 	0;
	setp.gt.u32 	%p3, %r1, 31;
	@%p3 bra 	$L__BB6_9;
	shr.u32 	%r38, %r3, 5;
	setp.ge.u32 	%p4, %r8, %r38;
	mov.b32 	%r63, 0;
	@%p4 bra 	$L__BB6_7;
	shl.b32 	%r39, %r8, 2;
	mov.u32 	%r40, sdata;
	add.s32 	%r41, %r40, %r39;
	ld.shared.u32 	%r63, [%r41];
$L__BB6_7:
	setp.ne.s32 	%p5, %r8, 0;
	mov.b32 	%r44, 16;
	mov.b32 	%r61, -1;
	// begin inline asm
	shfl.sync.down.b32 %r42, %r63, %r44, 0x1f, %r61;
	// end inline asm
	add.s32 	%r47, %r42, %r63;
	mov.b32 	%r48, 8;
	// begin inline asm
	shfl.sync.down.b32 %r46, %r47, %r48, 0x1f, %r61;
	// end inline asm
	add.s32 	%r51, %r46, %r47;
	mov.b32 	%r52, 4;
	// begin inline asm
	shfl.sync.down.b32 %r50, %r51, %r52, 0x1f, %r61;
	// end inline asm
	add.s32 	%r55, %r50, %r51;
	mov.b32 	%r56, 2;
	// begin inline asm
	shfl.sync.down.b32 %r54, %r55, %r56, 0x1f, %r61;
	// end inline asm
	add.s32 	%r59, %r54, %r55;
	mov.b32 	%r60, 1;
	// begin inline asm
	shfl.sync.down.b32 %r58, %r59, %r60, 0x1f, %r61;
	// end inline asm
	add.s32 	%r11, %r58, %r59;
	@%p5 bra 	$L__BB6_9;
	cvta.to.global.u64 	%rd6, %rd1;
	mul.wide.u32 	%rd7, %r2, 4;
	add.s64 	%rd8, %rd6, %rd7;
	st.global.u32 	[%rd8], %r11;
$L__BB6_9:
	ret;

}


// ===== COMPILED SASS (sm_100) =====

	.target	sm_100

	.elftype	@"ET_EXEC"


//--------------------- .note.nv.tkinfo           --------------------------
	.section	.note.nv.tkinfo,"",@"SHT_NOTE"
	.sectionflags	@"SHF_NOTE_NV_TKINFO"
	.tkinfo
        /*0018*/ 	.word	0x00000002
        /*0030*/ 	.string	""
        /*0030*/ 	.string	"ptxas"
        /*0030*/ 	.string	"Cuda compilation tools, release 13.0, V13.0.88"
        /*0030*/ 	.string	"Build cuda_13.0.r13.0/compiler.36424714_0"
        /*0030*/ 	.string	"-arch sm_100 -m 64 "



//--------------------- .note.nv.cuinfo           --------------------------
	.section	.note.nv.cuinfo,"",@"SHT_NOTE"
	.sectionflags	@"SHF_NOTE_NV_CUINFO"
        /*0018*/ 	.short	0x0002
        /*001a*/ 	.short	0x0064
        /*001c*/ 	.short	0x0082
	.zero		2


//--------------------- .nv.info                  --------------------------
	.section	.nv.info,"",@"SHT_CUDA_INFO"
	.align	4


	//----- nvinfo : EIATTR_REGCOUNT
	.align		4
        /*0000*/ 	.byte	0x04, 0x2f
        /*0002*/ 	.short	(.L_1 - .L_0)
	.align		4
.L_0:
        /*0004*/ 	.word	index@(_Z12testBasicPTXPfS_S_i)
        /*0008*/ 	.word	0x0000000c


	//----- nvinfo : EIATTR_FRAME_SIZE
	.align		4
.L_1:
        /*000c*/ 	.byte	0x04, 0x11
        /*000e*/ 	.short	(.L_3 - .L_2)
	.align		4
.L_2:
        /*0010*/ 	.word	index@(_Z12testBasicPTXPfS_S_i)
        /*0014*/ 	.word	0x00000000


	//----- nvinfo : EIATTR_REGCOUNT
	.align		4
.L_3:
        /*0018*/ 	.byte	0x04, 0x2f
        /*001a*/ 	.short	(.L_5 - .L_4)
	.align		4
.L_4:
        /*001c*/ 	.word	index@(_Z20testSpecialRegistersPiS_S_i)
        /*0020*/ 	.word	0x00000012


	//----- nvinfo : EIATTR_FRAME_SIZE
	.align		4
.L_5:
        /*0024*/ 	.byte	0x04, 0x11
        /*0026*/ 	.short	(.L_7 - .L_6)
	.align		4
.L_6:
        /*0028*/ 	.word	index@(_Z20testSpecialRegistersPiS_S_i)
        /*002c*/ 	.word	0x00000000


	//----- nvinfo : EIATTR_REGCOUNT
	.align		4
.L_7:
        /*0030*/ 	.byte	0x04, 0x2f
        /*0032*/ 	.short	(.L_9 - .L_8)
	.align		4
.L_8:
        /*0034*/ 	.word	index@(_Z13testMemoryPTXPfPKfi)
        /*0038*/ 	.word	0x0000000a


	//----- nvinfo : EIATTR_FRAME_SIZE
	.align		4
.L_9:
        /*003c*/ 	.byte	0x04, 0x11
        /*003e*/ 	.short	(.L_11 - .L_10)
	.align		4
.L_10:
        /*0040*/ 	.word	index@(_Z13testMemoryPTXPfPKfi)
        /*0044*/ 	.word	0x00000000


	//----- nvinfo : EIATTR_REGCOUNT
	.align		4
.L_11:
        /*0048*/ 	.byte	0x04, 0x2f
        /*004a*/ 	.short	(.L_13 - .L_12)
	.align		4
.L_12:
        /*004c*/ 	.word	index@(_Z13testAtomicPTXPii)
        /*0050*/ 	.word	0x00000008


	//----- nvinfo : EIATTR_FRAME_SIZE
	.align		4
.L_13:
        /*0054*/ 	.byte	0x04, 0x11
        /*0056*/ 	.short	(.L_15 - .L_14)
	.align		4
.L_14:
        /*0058*/ 	.word	index@(_Z13testAtomicPTXPii)
        /*005c*/ 	.word	0x00000000


	//----- nvinfo : EIATTR_REGCOUNT
	.align		4
.L_15:
        /*0060*/ 	.byte	0x04, 0x2f
        /*0062*/ 	.short	(.L_17 - .L_16)
	.align		4
.L_16:
        /*0064*/ 	.word	index@(_Z11testWarpPTXPii)
        /*0068*/ 	.word	0x0000000a


	//----- nvinfo : EIATTR_FRAME_SIZE
	.align		4
.L_17:
        /*006c*/ 	.byte	0x04, 0x11
        /*006e*/ 	.short	(.L_19 - .L_18)
	.align		4
.L_18:
        /*0070*/ 	.word	index@(_Z11testWarpPTXPii)
        /*0074*/ 	.word	0x00000000


	//----- nvinfo : EIATTR_REGCOUNT
	.align		4
.L_19:
        /*0078*/ 	.byte	0x04, 0x2f
        /*007a*/ 	.short	(.L_21 - .L_20)
	.align		4
.L_20:
        /*007c*/ 	.word	index@(_Z14reduceStandardPiPKii)
        /*0080*/ 	.word	0x0000000b


	//----- nvinfo : EIATTR_FRAME_SIZE
	.align		4
.L_21:
        /*0084*/ 	.byte	0x04, 0x11
        /*0086*/ 	.short	(.L_23 - .L_22)
	.align		4
.L_22:
        /*0088*/ 	.word	index@(_Z14reduceStandardPiPKii)
        /*008c*/ 	.word	0x00000000


	//----- nvinfo : EIATTR_REGCOUNT
	.align		4
.L_23:
        /*0090*/ 	.byte	0x04, 0x2f
        /*0092*/ 	.short	(.L_25 - .L_24)
	.align		4
.L_24:
        /*0094*/ 	.word	index@(_Z18reducePTXOptimizedPiPKii)
        /*0098*/ 	.word	0x00000010


	//----- nvinfo : EIATTR_FRAME_SIZE
	.align		4
.L_25:
        /*009c*/ 	.byte	0x04, 0x11
        /*009e*/ 	.short	(.L_27 - .L_26)
	.align		4
.L_26:
        /*00a0*/ 	.word	index@(_Z18reducePTXOptimizedPiPKii)
        /*00a4*/ 	.word	0x00000000


	//----- nvinfo : EIATTR_MIN_STACK_SIZE
	.align		4
.L_27:
        /*00a8*/ 	.byte	0x04, 0x12
        /*00aa*/ 	.short	(.L_29 - .L_28)
	.align		4
.L_28:
        /*00ac*/ 	.word	index@(_Z18reducePTXOptimizedPiPKii)
        /*00b0*/ 	.word	0x00000000


	//----- nvinfo : EIATTR_MIN_STACK_SIZE
	.align		4
.L_29:
        /*00b4*/ 	.byte	0x04, 0x12
        /*00b6*/ 	.short	(.L_31 - .L_30)
	.align		4
.L_30:
        /*00b8*/ 	.word	index@(_Z14reduceStandardPiPKii)
        /*00bc*/ 	.word	0x00000000


	//----- nvinfo : EIATTR_MIN_STACK_SIZE
	.align		4
.L_31:
        /*00c0*/ 	.byte	0x04, 0x12
        /*00c2*/ 	.short	(.L_33 - .L_32)
	.align		4
.L_32:
        /*00c4*/ 	.word	index@(_Z11testWarpPTXPii)
        /*00c8*/ 	.word	0x00000000


	//----- nvinfo : EIATTR_MIN_STACK_SIZE
	.align		4
.L_33:
        /*00cc*/ 	.byte	0x04, 0x12
        /*00ce*/ 	.short	(.L_35 - .L_34)
	.align		4
.L_34:
        /*00d0*/ 	.word	index@(_Z13testAtomicPTXPii)
        /*00d4*/ 	.word	0x00000000


	//----- nvinfo : EIATTR_MIN_STACK_SIZE
	.align		4
.L_35:
        /*00d8*/ 	.byte	0x04, 0x12
        /*00da*/ 	.short	(.L_37 - .L_36)
	.align		4
.L_36:
        /*00dc*/ 	.word	index@(_Z13testMemoryPTXPfPKfi)
        /*00e0*/ 	.word	0x00000000


	//----- nvinfo : EIATTR_MIN_STACK_SIZE
	.align		4
.L_37:
        /*00e4*/ 	.byte	0x04, 0x12
        /*00e6*/ 	.short	(.L_39 - .L_38)
	.align		4
.L_38:
        /*00e8*/ 	.word	index@(_Z20testSpecialRegistersPiS_S_i)
        /*00ec*/ 	.word	0x00000000


	//----- nvinfo : EIATTR_MIN_STACK_SIZE
	.align		4
.L_39:
        /*00f0*/ 	.byte	0x04, 0x12
        /*00f2*/ 	.short	(.L_41 - .L_40)
	.align		4
.L_40:
        /*00f4*/ 	.word	index@(_Z12testBasicPTXPfS_S_i)
        /*00f8*/ 	.word	0x00000000
.L_41:


//--------------------- .nv.compat                --------------------------
	.section	.nv.compat,"",@"SHT_CUDA_COMPAT_INFO"
	.align	4
        /*0000*/ 	.byte	0x02, 0x09, 0x00, 0x00, 0x02, 0x02, 0x01, 0x00, 0x02, 0x05, 0x05, 0x00, 0x03, 0x07, 0x01, 0x01
        /*0010*/ 	.byte	0x02, 0x03, 0x00, 0x00, 0x02, 0x06, 0x01, 0x00, 0x04, 0x0b, 0x08, 0x00, 0x09, 0x00, 0x00, 0x00
        /*0020*/ 	.byte	0x00, 0x00, 0x00, 0x00


//--------------------- .nv.info._Z18reducePTXOptimizedPiPKii --------------------------
	.section	.nv.info._Z18reducePTXOptimizedPiPKii,"",@"SHT_CUDA_INFO"
	.sectionflags	@""
	.align	4


	//----- nvinfo : EIATTR_CUDA_API_VERSION
	.align		4
        /*0000*/ 	.byte	0x04, 0x37
        /*0002*/ 	.short	(.L_43 - .L_42)
.L_42:
        /*0004*/ 	.word	0x00000082


	//----- nvinfo : EIATTR_KPARAM_INFO
	.align		4
.L_43:
        /*0008*/ 	.byte	0x04, 0x17
        /*000a*/ 	.short	(.L_45 - .L_44)
.L_44:
        /*000c*/ 	.word	0x00000000
        /*0010*/ 	.short	0x0002
        /*0012*/ 	.short	0x0010
        /*0014*/ 	.byte	0x00, 0xf0, 0x11, 0x00


	//----- nvinfo : EIATTR_KPARAM_INFO
	.align		4
.L_45:
        /*0018*/ 	.byte	0x04, 0x17
        /*001a*/ 	.short	(.L_47 - .L_46)
.L_46:
        /*001c*/ 	.word	0x00000000
        /*0020*/ 	.short	0x0001
        /*0022*/ 	.short	0x0008
        /*0024*/ 	.byte	0x00, 0xf5, 0x21, 0x00


	//----- nvinfo : EIATTR_KPARAM_INFO
	.align		4
.L_47:
        /*0028*/ 	.byte	0x04, 0x17
        /*002a*/ 	.short	(.L_49 - .L_48)
.L_48:
        /*002c*/ 	.word	0x00000000
        /*0030*/ 	.short	0x0000
        /*0032*/ 	.short	0x0000
        /*0034*/ 	.byte	0x00, 0xf5, 0x21, 0x00


	//----- nvinfo : EIATTR_SPARSE_MMA_MASK
	.align		4
.L_49:
        /*0038*/ 	.byte	0x03, 0x50
        /*003a*/ 	.short	0x0000


	//----- nvinfo : EIATTR_MAXREG_COUNT
	.align		4
        /*003c*/ 	.byte	0x03, 0x1b
        /*003e*/ 	.short	0x00ff


	//----- nvinfo : EIATTR_NUM_BARRIERS
	.align		4
        /*0040*/ 	.byte	0x02, 0x4c
        /*0042*/ 	.byte	0x01
	.zero		1


	//----- nvinfo : EIATTR_MERCURY_ISA_VERSION
	.align		4
        /*0044*/ 	.byte	0x03, 0x5f
        /*0046*/ 	.short	0x0101


	//----- nvinfo : EIATTR_COOP_GROUP_MASK_REGIDS
	.align		4
        /*0048*/ 	.byte	0x04, 0x29
        /*004a*/ 	.short	(.L_51 - .L_50)


	//   ....[0]....
.L_50:
        /*004c*/ 	.word	0xffffffff


	//   ....[1]....
        /*0050*/ 	.word	0xffffffff


	//   ....[2]....
        /*0054*/ 	.word	0xffffffff


	//   ....[3]....
        /*0058*/ 	.word	0xffffffff


	//   ....[4]....
        /*005c*/ 	.word	0xffffffff


	//   ....[5]....
        /*0060*/ 	.word	0xffffffff


	//   ....[6]....
        /*0064*/ 	.word	0xffffffff


	//   ....[7]....
        /*0068*/ 	.word	0xffffffff


	//   ....[8]....
        /*006c*/ 	.word	0xffffffff


	//   ....[9]....
        /*0070*/ 	.word	0xffffffff


	//----- nvinfo : EIATTR_COOP_GROUP_INSTR_OFFSETS
	.align		4
.L_51:
        /*0074*/ 	.byte	0x04, 0x28
        /*0076*/ 	.short	(.L_53 - .L_52)


	//   ....[0]....
.L_52:
        /*0078*/ 	.word	0x00000120


	//   ....[1]....
        /*007c*/ 	.word	0x00000140


	//   ....[2]....
        /*0080*/ 	.word	0x00000160


	//   ....[3]....
        /*0084*/ 	.word	0x00000180


	//   ....[4]....
        /*0088*/ 	.word	0x000001a0


	//   ....[5]....
        /*008c*/ 	.word	0x00000280


	//   ....[6]....
        /*0090*/ 	.word	0x000002a0


	//   ....[7]....
        /*0094*/ 	.word	0x000002c0


	//   ....[8]....
        /*0098*/ 	.word	0x000002e0


	//   ....[9]....
        /*009c*/ 	.word	0x00000300


	//----- nvinfo : EIATTR_VRC_CTA_INIT_COUNT
	.align		4
.L_53:
        /*00a0*/ 	.byte	0x02, 0x4a
	.zero		1
	.zero		1


	//----- nvinfo : EIATTR_EXIT_INSTR_OFFSETS
	.align		4
        /*00a4*/ 	.byte	0x04, 0x1c
        /*00a6*/ 	.short	(.L_55 - .L_54)


	//   ....[0]....
.L_54:
        /*00a8*/ 	.word	0x000001e0


	//   ....[1]....
        /*00ac*/ 	.word	0x00000310


	//   ....[2]....
        /*00b0*/ 	.word	0x00000360


	//----- nvinfo : EIATTR_CBANK_PARAM_SIZE
	.align		4
.L_55:
        /*00b4*/ 	.byte	0x03, 0x19
        /*00b6*/ 	.short	0x0014


	//----- nvinfo : EIATTR_PARAM_CBANK
	.align		4
        /*00b8*/ 	.byte	0x04, 0x0a
        /*00ba*/ 	.short	(.L_57 - .L_56)
	.align		4
.L_56:
        /*00bc*/ 	.word	index@(.nv.constant0._Z18reducePTXOptimizedPiPKii)
        /*00c0*/ 	.short	0x0380
        /*00c2*/ 	.short	0x0014


	//----- nvinfo : EIATTR_SW_WAR
	.align		4
.L_57:
        /*00c4*/ 	.byte	0x04, 0x36
        /*00c6*/ 	.short	(.L_59 - .L_58)
.L_58:
        /*00c8*/ 	.word	0x00000008
.L_59:


//--------------------- .nv.info._Z14reduceStandardPiPKii --------------------------
	.section	.nv.info._Z14reduceStandardPiPKii,"",@"SHT_CUDA_INFO"
	.sectionflags	@""
	.align	4


	//----- nvinfo : EIATTR_CUDA_API_VERSION
	.align		4
        /*0000*/ 	.byte	0x04, 0x37
        /*0002*/ 	.short	(.L_61 - .L_60)
.L_60:
        /*0004*/ 	.word	0x00000082


	//----- nvinfo : EIATTR_KPARAM_INFO
	.align		4
.L_61:
        /*0008*/ 	.byte	0x04, 0x17
        /*000a*/ 	.short	(.L_63 - .L_62)
.L_62:
        /*000c*/ 	.word	0x00000000
        /*0010*/ 	.short	0x0002
        /*0012*/ 	.short	0x0010
        /*0014*/ 	.byte	0x00, 0xf0, 0x11, 0x00


	//----- nvinfo : EIATTR_KPARAM_INFO
	.align		4
.L_63:
        /*0018*/ 	.byte	0x04, 0x17
        /*001a*/ 	.short	(.L_65 - .L_64)
.L_64:
        /*001c*/ 	.word	0x00000000
        /*0020*/ 	.short	0x0001
        /*0022*/ 	.short	0x0008
        /*0024*/ 	.byte	0x00, 0xf5, 0x21, 0x00


	//----- nvinfo : EIATTR_KPARAM_INFO
	.align		4
.L_65:
        /*0028*/ 	.byte	0x04, 0x17
        /*002a*/ 	.short	(.L_67 - .L_66)
.L_66:
        /*002c*/ 	.word	0x00000000
        /*0030*/ 	.short	0x0000
        /*0032*/ 	.short	0x0000
        /*0034*/ 	.byte	0x00, 0xf5, 0x21, 0x00


	//----- nvinfo : EIATTR_SPARSE_MMA_MASK
	.align		4
.L_67:
        /*0038*/ 	.byte	0x03, 0x50
        /*003a*/ 	.short	0x0000


	//----- nvinfo : EIATTR_MAXREG_COUNT
	.align		4
        /*003c*/ 	.byte	0x03, 0x1b
        /*003e*/ 	.short	0x00ff


	//----- nvinfo : EIATTR_NUM_BARRIERS
	.align		4
        /*0040*/ 	.byte	0x02, 0x4c
        /*0042*/ 	.byte	0x01
	.zero		1


	//----- nvinfo : EIATTR_MERCURY_ISA_VERSION
	.align		4
        /*0044*/ 	.byte	0x03, 0x5f
        /*0046*/ 	.short	0x0101


	//----- nvinfo : EIATTR_VRC_CTA_INIT_COUNT
	.align		4
        /*0048*/ 	.byte	0x02, 0x4a
	.zero		1
	.zero		1


	//----- nvinfo : EIATTR_EXIT_INSTR_OFFSETS
	.align		4
        /*004c*/ 	.byte	0x04, 0x1c
        /*004e*/ 	.short	(.L_69 - .L_68)


	//   ....[0]....
.L_68:
        /*0050*/ 	.word	0x00000210


	//   ....[1]....
        /*0054*/ 	.word	0x00000290


	//----- nvinfo : EIATTR_CBANK_PARAM_SIZE
	.align		4
.L_69:
        /*0058*/ 	.byte	0x03, 0x19
        /*005a*/ 	.short	0x0014


	//----- nvinfo : EIATTR_PARAM_CBANK
	.align		4
        /*005c*/ 	.byte	0x04, 0x0a
        /*005e*/ 	.short	(.L_71 - .L_70)
	.align		4
.L_70:
        /*0060*/ 	.word	index@(.nv.constant0._Z14reduceStandardPiPKii)
        /*0064*/ 	.short	0x0380
        /*0066*/ 	.short	0x0014


	//----- nvinfo : EIATTR_SW_WAR
	.align		4
.L_71:
        /*0068*/ 	.byte	0x04, 0x36
        /*006a*/ 	.short	(.L_73 - .L_72)
.L_72:
        /*006c*/ 	.word	0x00000008
.L_73:


//--------------------- .nv.info._Z11testWarpPTXPii --------------------------
	.section	.nv.info._Z11testWarpPTXPii,"",@"SHT_CUDA_INFO"
	.sectionflags	@""
	.align	4


	//----- nvinfo : EIATTR_CUDA_API_VERSION
	.align		4
        /*0000*/ 	.byte	0x04, 0x37
        /*0002*/ 	.short	(.L_75 - .L_74)
.L_74:
        /*0004*/ 	.word	0x00000082


	//----- nvinfo : EIATTR_KPARAM_INFO
	.align		4
.L_75:
        /*0008*/ 	.byte	0x04, 0x17
        /*000a*/ 	.short	(.L_77 - .L_76)
.L_76:
        /*000c*/ 	.word	0x00000000
        /*0010*/ 	.short	0x0001
        /*0012*/ 	.short	0x0008
        /*0014*/ 	.byte	0x00, 0xf0, 0x11, 0x00


	//----- nvinfo : EIATTR_KPARAM_INFO
	.align		4
.L_77:
        /*0018*/ 	.byte	0x04, 0x17
        /*001a*/ 	.short	(.L_79 - .L_78)
.L_78:
        /*001c*/ 	.word	0x00000000
        /*0020*/ 	.short	0x0000
        /*0022*/ 	.short	0x0000
        /*0024*/ 	.byte	0x00, 0xf5, 0x21, 0x00


	//----- nvinfo : EIATTR_SPARSE_MMA_MASK
	.align		4
.L_79:
        /*0028*/ 	.byte	0x03, 0x50
        /*002a*/ 	.short	0x0000


	//----- nvinfo : EIATTR_MAXREG_COUNT
	.align		4
        /*002c*/ 	.byte	0x03, 0x1b
        /*002e*/ 	.short	0x00ff


	//----- nvinfo : EIATTR_MERCURY_ISA_VERSION
	.align		4
        /*0030*/ 	.byte	0x03, 0x5f
        /*0032*/ 	.short	0x0101


	//----- nvinfo : EIATTR_COOP_GROUP_MASK_REGIDS
	.align		4
        /*0034*/ 	.byte	0x04, 0x29
        /*0036*/ 	.short	(.L_81 - .L_80)


	//   ....[0]....
.L_80:
        /*0038*/ 	.word	0xffffffff


	//   ....[1]....
        /*003c*/ 	.word	0xffffffff


	//   ....[2]....
        /*0040*/ 	.word	0xffffffff


	//   ....[3]....
        /*0044*/ 	.word	0xffffffff


	//   ....[4]....
        /*0048*/ 	.word	0xffffffff


	//----- nvinfo : EIATTR_COOP_GROUP_INSTR_OFFSETS
	.align		4
.L_81:
        /*004c*/ 	.byte	0x04, 0x28
        /*004e*/ 	.short	(.L_83 - .L_82)


	//   ....[0]....
.L_82:
        /*0050*/ 	.word	0x00000090


	//   ....[1]....
        /*0054*/ 	.word	0x000000c0


	//   ....[2]....
        /*0058*/ 	.word	0x000000e0


	//   ....[3]....
        /*005c*/ 	.word	0x00000100


	//   ....[4]....
        /*0060*/ 	.word	0x00000120


	//----- nvinfo : EIATTR_VRC_CTA_INIT_COUNT
	.align		4
.L_83:
        /*0064*/ 	.byte	0x02, 0x4a
	.zero		1
	.zero		1


	//----- nvinfo : EIATTR_EXIT_INSTR_OFFSETS
	.align		4
        /*0068*/ 	.byte	0x04, 0x1c
        /*006a*/ 	.short	(.L_85 - .L_84)


	//   ....[0]....
.L_84:
        /*006c*/ 	.word	0x00000070


	//   ....[1]....
        /*0070*/ 	.word	0x00000130


	//   ....[2]....
        /*0074*/ 	.word	0x000001c0


	//----- nvinfo : EIATTR_CBANK_PARAM_SIZE
	.align		4
.L_85:
        /*0078*/ 	.byte	0x03, 0x19
        /*007a*/ 	.short	0x000c


	//----- nvinfo : EIATTR_PARAM_CBANK
	.align		4
        /*007c*/ 	.byte	0x04, 0x0a
        /*007e*/ 	.short	(.L_87 - .L_86)
	.align		4
.L_86:
        /*0080*/ 	.word	index@(.nv.constant0._Z11testWarpPTXPii)
        /*0084*/ 	.short	0x0380
        /*0086*/ 	.short	0x000c


	//----- nvinfo : EIATTR_SW_WAR
	.align		4
.L_87:
        /*0088*/ 	.byte	0x04, 0x36
        /*008a*/ 	.short	(.L_89 - .L_88)
.L_88:
        /*008c*/ 	.word	0x00000008
.L_89:


//--------------------- .nv.info._Z13testAtomicPTXPii --------------------------
	.section	.nv.info._Z13testAtomicPTXPii,"",@"SHT_CUDA_INFO"
	.sectionflags	@""
	.align	4


	//----- nvinfo : EIATTR_CUDA_API_VERSION
	.align		4
        /*0000*/ 	.byte	0x04, 0x37
        /*0002*/ 	.short	(.L_91 - .L_90)
.L_90:
        /*0004*/ 	.word	0x00000082


	//----- nvinfo : EIATTR_KPARAM_INFO
	.align		4
.L_91:
        /*0008*/ 	.byte	0x04, 0x17
        /*000a*/ 	.short	(.L_93 - .L_92)
.L_92:
        /*000c*/ 	.word	0x00000000
        /*0010*/ 	.short	0x0001
        /*0012*/ 	.short	0x0008
        /*0014*/ 	.byte	0x00, 0xf0, 0x11, 0x00


	//----- nvinfo : EIATTR_KPARAM_INFO
	.align		4
.L_93:
        /*0018*/ 	.byte	0x04, 0x17
        /*001a*/ 	.short	(.L_95 - .L_94)
.L_94:
        /*001c*/ 	.word	0x00000000
        /*0020*/ 	.short	0x0000
        /*0022*/ 	.short	0x0000
        /*0024*/ 	.byte	0x00, 0xf5, 0x21, 0x00


	//----- nvinfo : EIATTR_SPARSE_MMA_MASK
	.align		4
.L_95:
        /*0028*/ 	.byte	0x03, 0x50
        /*002a*/ 	.short	0x0000


	//----- nvinfo : EIATTR_MAXREG_COUNT
	.align		4
        /*002c*/ 	.byte	0x03, 0x1b
        /*002e*/ 	.short	0x00ff


	//----- nvinfo : EIATTR_MERCURY_ISA_VERSION
	.align		4
        /*0030*/ 	.byte	0x03, 0x5f
        /*0032*/ 	.short	0x0101


	//----- nvinfo : EIATTR_INT_WARP_WIDE_INSTR_OFFSETS
	.align		4
        /*0034*/ 	.byte	0x04, 0x31
        /*0036*/ 	.short	(.L_97 - .L_96)


	//   ....[0]....
.L_96:
        /*0038*/ 	.word	0x000000a0


	//----- nvinfo : EIATTR_VRC_CTA_INIT_COUNT
	.align		4
.L_97:
        /*003c*/ 	.byte	0x02, 0x4a
	.zero		1
	.zero		1


	//----- nvinfo : EIATTR_EXIT_INSTR_OFFSETS
	.align		4
        /*0040*/ 	.byte	0x04, 0x1c
        /*0042*/ 	.short	(.L_99 - .L_98)


	//   ....[0]....
.L_98:
        /*0044*/ 	.word	0x00000070


	//   ....[1]....
        /*0048*/ 	.word	0x00000100


	//----- nvinfo : EIATTR_CBANK_PARAM_SIZE
	.align		4
.L_99:
        /*004c*/ 	.byte	0x03, 0x19
        /*004e*/ 	.short	0x000c


	//----- nvinfo : EIATTR_PARAM_CBANK
	.align		4
        /*0050*/ 	.byte	0x04, 0x0a
        /*0052*/ 	.short	(.L_101 - .L_100)
	.align		4
.L_100:
        /*0054*/ 	.word	index@(.nv.constant0._Z13testAtomicPTXPii)
        /*0058*/ 	.short	0x0380
        /*005a*/ 	.short	0x000c


	//----- nvinfo : EIATTR_SW_WAR
	.align		4
.L_101:
        /*005c*/ 	.byte	0x04, 0x36
        /*005e*/ 	.short	(.L_103 - .L_102)
.L_102:
        /*0060*/ 	.word	0x00000008
.L_103:


//--------------------- .nv.info._Z13testMemoryPTXPfPKfi --------------------------
	.section	.nv.info._Z13testMemoryPTXPfPKfi,"",@"SHT_CUDA_INFO"
	.sectionflags	@""
	.align	4


	//----- nvinfo : EIATTR_CUDA_API_VERSION
	.align		4
        /*0000*/ 	.byte	0x04, 0x37
        /*0002*/ 	.short	(.L_105 - .L_104)
.L_104:
        /*0004*/ 	.word	0x00000082


	//----- nvinfo : EIATTR_KPARAM_INFO
	.align		4
.L_105:
        /*0008*/ 	.byte	0x04, 0x17
        /*000a*/ 	.short	(.L_107 - .L_106)
.L_106:
        /*000c*/ 	.word	0x00000000
        /*0010*/ 	.short	0x0002
        /*0012*/ 	.short	0x0010
        /*0014*/ 	.byte	0x00, 0xf0, 0x11, 0x00


	//----- nvinfo : EIATTR_KPARAM_INFO
	.align		4
.L_107:
        /*0018*/ 	.byte	0x04, 0x17
        /*001a*/ 	.short	(.L_109 - .L_108)
.L_108:
        /*001c*/ 	.word	0x00000000
        /*0020*/ 	.short	0x0001
        /*0022*/ 	.short	0x0008
        /*0024*/ 	.byte	0x00, 0xf5, 0x21, 0x00


	//----- nvinfo : EIATTR_KPARAM_INFO
	.align		4
.L_109:
        /*0028*/ 	.byte	0x04, 0x17
        /*002a*/ 	.short	(.L_111 - .L_110)
.L_110:
        /*002c*/ 	.word	0x00000000
        /*0030*/ 	.short	0x0000
        /*0032*/ 	.short	0x0000
        /*0034*/ 	.byte	0x00, 0xf5, 0x21, 0x00


	//----- nvinfo : EIATTR_SPARSE_MMA_MASK
	.align		4
.L_111:
        /*0038*/ 	.byte	0x03, 0x50
        /*003a*/ 	.short	0x0000


	//----- nvinfo : EIATTR_MAXREG_COUNT
	.align		4
        /*003c*/ 	.byte	0x03, 0x1b
        /*003e*/ 	.short	0x00ff


	//----- nvinfo : EIATTR_MERCURY_ISA_VERSION
	.align		4
        /*0040*/ 	.byte	0x03, 0x5f
        /*0042*/ 	.short	0x0101


	//----- nvinfo : EIATTR_VRC_CTA_INIT_COUNT
	.align		4
        /*0044*/ 	.byte	0x02, 0x4a
	.zero		1
	.zero		1


	//----- nvinfo : EIATTR_EXIT_INSTR_OFFSETS
	.align		4
        /*0048*/ 	.byte	0x04, 0x1c
        /*004a*/ 	.short	(.L_113 - .L_112)


	//   ....[0]....
.L_112:
        /*004c*/ 	.word	0x00000070


	//   ....[1]....
        /*0050*/ 	.word	0x00000100


	//----- nvinfo : EIATTR_CBANK_PARAM_SIZE
	.align		4
.L_113:
        /*0054*/ 	.byte	0x03, 0x19
        /*0056*/ 	.short	0x0014


	//----- nvinfo : EIATTR_PARAM_CBANK
	.align		4
        /*0058*/ 	.byte	0x04, 0x0a
        /*005a*/ 	.short	(.L_115 - .L_114)
	.align		4
.L_114:
        /*005c*/ 	.word	index@(.nv.constant0._Z13testMemoryPTXPfPKfi)
        /*0060*/ 	.short	0x0380
        /*0062*/ 	.short	0x0014


	//----- nvinfo : EIATTR_SW_WAR
	.align		4
.L_115:
        /*0064*/ 	.byte	0x04, 0x36
        /*0066*/ 	.short	(.L_117 - .L_116)
.L_116:
        /*0068*/ 	.word	0x00000008
.L_117:


//--------------------- .nv.info._Z20testSpecialRegistersPiS_S_i --------------------------
	.section	.nv.info._Z20testSpecialRegistersPiS_S_i,"",@"SHT_CUDA_INFO"
	.sectionflags	@""
	.align	4


	//----- nvinfo : EIATTR_CUDA_API_VERSION
	.align		4
        /*0000*/ 	.byte	0x04, 0x37
        /*0002*/ 	.short	(.L_119 - .L_118)
.L_118:
        /*0004*/ 	.word	0x00000082


	//----- nvinfo : EIATTR_KPARAM_INFO
	.align		4
.L_119:
        /*0008*/ 	.byte	0x04, 0x17
        /*000a*/ 	.short	(.L_121 - .L_120)
.L_120:
        /*000c*/ 	.word	0x00000000
        /*0010*/ 	.short	0x0003
        /*0012*/ 	.short	0x0018
        /*0014*/ 	.byte	0x00, 0xf0, 0x11, 0x00


	//----- nvinfo : EIATTR_KPARAM_INFO
	.align		4
.L_121:
        /*0018*/ 	.byte	0x04, 0x17
        /*001a*/ 	.short	(.L_123 - .L_122)
.L_122:
        /*001c*/ 	.word	0x00000000
        /*0020*/ 	.short	0x0002
        /*0022*/ 	.short	0x0010
        /*0024*/ 	.byte	0x00, 0xf5, 0x21, 0x00


	//----- nvinfo : EIATTR_KPARAM_INFO
	.align		4
.L_123:
        /*0028*/ 	.byte	0x04, 0x17
        /*002a*/ 	.short	(.L_125 - .L_124)
.L_124:
        /*002c*/ 	.word	0x00000000
        /*0030*/ 	.short	0x0001
        /*0032*/ 	.short	0x0008
        /*0034*/ 	.byte	0x00, 0xf5, 0x21, 0x00


	//----- nvinfo : EIATTR_KPARAM_INFO
	.align		4
.L_125:
        /*0038*/ 	.byte	0x04, 0x17
        /*003a*/ 	.short	(.L_127 - .L_126)
.L_126:
        /*003c*/ 	.word	0x00000000
        /*0040*/ 	.short	0x0000
        /*0042*/ 	.short	0x0000
        /*0044*/ 	.byte	0x00, 0xf5, 0x21, 0x00


	//----- nvinfo : EIATTR_SPARSE_MMA_MASK
	.align		4
.L_127:
        /*0048*/ 	.byte	0x03, 0x50
        /*004a*/ 	.short	0x0000


	//----- nvinfo : EIATTR_MAXREG_COUNT
	.align		4
        /*004c*/ 	.byte	0x03, 0x1b
        /*004e*/ 	.short	0x00ff


	//----- nvinfo : EIATTR_MERCURY_ISA_VERSION
	.align		4
        /*0050*/ 	.byte	0x03, 0x5f
        /*0052*/ 	.short	0x0101


	//----- nvinfo : EIATTR_VRC_CTA_INIT_COUNT
	.align		4
        /*0054*/ 	.byte	0x02, 0x4a
	.zero		1
	.zero		1


	//----- nvinfo : EIATTR_EXIT_INSTR_OFFSETS
	.align		4
        /*0058*/ 	.byte	0x04, 0x1c
        /*005a*/ 	.short	(.L_129 - .L_128)


	//   ....[0]....
.L_128:
        /*005c*/ 	.word	0x00000070


	//   ....[1]....
        /*0060*/ 	.word	0x00000170


	//----- nvinfo : EIATTR_CBANK_PARAM_SIZE
	.align		4
.L_129:
        /*0064*/ 	.byte	0x03, 0x19
        /*0066*/ 	.short	0x001c


	//----- nvinfo : EIATTR_PARAM_CBANK
	.align		4
        /*0068*/ 	.byte	0x04, 0x0a
        /*006a*/ 	.short	(.L_131 - .L_130)
	.align		4
.L_130:
        /*006c*/ 	.word	index@(.nv.constant0._Z20testSpecialRegistersPiS_S_i)
        /*0070*/ 	.short	0x0380
        /*0072*/ 	.short	0x001c


	//----- nvinfo : EIATTR_SW_WAR
	.align		4
.L_131:
        /*0074*/ 	.byte	0x04, 0x36
        /*0076*/ 	.short	(.L_133 - .L_132)
.L_132:
        /*0078*/ 	.word	0x00000008
.L_133:


//--------------------- .nv.info._Z12testBasicPTXPfS_S_i --------------------------
	.section	.nv.info._Z12testBasicPTXPfS_S_i,"",@"SHT_CUDA_INFO"
	.sectionflags	@""
	.align	4


	//----- nvinfo : EIATTR_CUDA_API_VERSION
	.align		4
        /*0000*/ 	.byte	0x04, 0x37
        /*0002*/ 	.short	(.L_135 - .L_134)
.L_134:
        /*0004*/ 	.word	0x00000082


	//----- nvinfo : EIATTR_KPARAM_INFO
	.align		4
.L_135:
        /*0008*/ 	.byte	0x04, 0x17
        /*000a*/ 	.short	(.L_137 - .L_136)
.L_136:
        /*000c*/ 	.word	0x00000000
        /*0010*/ 	.short	0x0003
        /*0012*/ 	.short	0x0018
        /*0014*/ 	.byte	0x00, 0xf0, 0x11, 0x00


	//----- nvinfo : EIATTR_KPARAM_INFO
	.align		4
.L_137:
        /*0018*/ 	.byte	0x04, 0x17
        /*001a*/ 	.short	(.L_139 - .L_138)
.L_138:
        /*001c*/ 	.word	0x00000000
        /*0020*/ 	.short	0x0002
        /*0022*/ 	.short	0x0010
        /*0024*/ 	.byte	0x00, 0xf5, 0x21, 0x00


	//----- nvinfo : EIATTR_KPARAM_INFO
	.align		4
.L_139:
        /*0028*/ 	.byte	0x04, 0x17
        /*002a*/ 	.short	(.L_141 - .L_140)
.L_140:
        /*002c*/ 	.word	0x00000000
        /*0030*/ 	.short	0x0001
        /*0032*/ 	.short	0x0008
        /*0034*/ 	.byte	0x00, 0xf5, 0x21, 0x00


	//----- nvinfo : EIATTR_KPARAM_INFO
	.align		4
.L_141:
        /*0038*/ 	.byte	0x04, 0x17
        /*003a*/ 	.short	(.L_143 - .L_142)
.L_142:
        /*003c*/ 	.word	0x00000000
        /*0040*/ 	.short	0x0000
        /*0042*/ 	.short	0x0000
        /*0044*/ 	.byte	0x00, 0xf5, 0x21, 0x00


	//----- nvinfo : EIATTR_SPARSE_MMA_MASK
	.align		4
.L_143:
        /*0048*/ 	.byte	0x03, 0x50
        /*004a*/ 	.short	0x0000


	//----- nvinfo : EIATTR_MAXREG_COUNT
	.align		4
        /*004c*/ 	.byte	0x03, 0x1b
        /*004e*/ 	.short	0x00ff


	//----- nvinfo : EIATTR_MERCURY_ISA_VERSION
	.align		4
        /*0050*/ 	.byte	0x03, 0x5f
        /*0052*/ 	.short	0x0101


	//----- nvinfo : EIATTR_VRC_CTA_INIT_COUNT
	.align		4
        /*0054*/ 	.byte	0x02, 0x4a
	.zero		1
	.zero		1


	//----- nvinfo : EIATTR_EXIT_INSTR_OFFSETS
	.align		4
        /*0058*/ 	.byte	0x04, 0x1c
        /*005a*/ 	.short	(.L_145 - .L_144)


	//   ....[0]....
.L_144:
        /*005c*/ 	.word	0x00000070


	//   ....[1]....
        /*0060*/ 	.word	0x00000130


	//----- nvinfo : EIATTR_CBANK_PARAM_SIZE
	.align		4
.L_145:
        /*0064*/ 	.byte	0x03, 0x19
        /*0066*/ 	.short	0x001c


	//----- nvinfo : EIATTR_PARAM_CBANK
	.align		4
        /*0068*/ 	.byte	0x04, 0x0a
        /*006a*/ 	.short	(.L_147 - .L_146)
	.align		4
.L_146:
        /*006c*/ 	.word	index@(.nv.constant0._Z12testBasicPTXPfS_S_i)
        /*0070*/ 	.short	0x0380
        /*0072*/ 	.short	0x001c


	//----- nvinfo : EIATTR_SW_WAR
	.align		4
.L_147:
        /*0074*/ 	.byte	0x04, 0x36
        /*0076*/ 	.short	(.L_149 - .L_148)
.L_148:
        /*0078*/ 	.word	0x00000008
.L_149:


//--------------------- .nv.callgraph             --------------------------
	.section	.nv.callgraph,"",@"SHT_CUDA_CALLGRAPH"
	.align	4
	.sectionentsize	8
	.align		4
        /*0000*/ 	.word	0x00000000
	.align		4
        /*0004*/ 	.word	0xffffffff
	.align		4
        /*0008*/ 	.word	0x00000000
	.align		4
        /*000c*/ 	.word	0xfffffffe
	.align		4
        /*0010*/ 	.word	0x00000000
	.align		4
        /*0014*/ 	.word	0xfffffffd
	.align		4
        /*0018*/ 	.word	0x00000000
	.align		4
        /*001c*/ 	.word	0xfffffffc


//--------------------- .text._Z18reducePTXOptimizedPiPKii --------------------------
	.section	.text._Z18reducePTXOptimizedPiPKii,"ax",@progbits
	.align	128
        .global         _Z18reducePTXOptimizedPiPKii
        .type           _Z18reducePTXOptimizedPiPKii,@function
        .size           _Z18reducePTXOptimizedPiPKii,(.L_x_9 - _Z18reducePTXOptimizedPiPKii)
        .other          _Z18reducePTXOptimizedPiPKii,@"STO_CUDA_ENTRY STV_DEFAULT"
_Z18reducePTXOptimizedPiPKii:
.text._Z18reducePTXOptimizedPiPKii:
[----:B------:R-:W-:Y:S01]  /*0000*/  LDC R1, c[0x0][0x37c] ;  /* 0x0000df00ff017b82 */ /* 0x000fe20000000800 */
[----:B------:R-:W0:Y:S01]  /*0010*/  S2R R13, SR_TID.X ;  /* 0x00000000000d7919 */ /* 0x000e220000002100 */
[----:B------:R-:W0:Y:S01]  /*0020*/  LDCU UR5, c[0x0][0x360] ;  /* 0x00006c00ff0577ac */ /* 0x000e220008000800 */
[----:B------:R-:W-:Y:S01]  /*0030*/  IMAD.MOV.U32 R4, RZ, RZ, RZ ;  /* 0x000000ffff047224 */ /* 0x000fe200078e00ff */
[----:B------:R-:W0:Y:S01]  /*0040*/  S2R R0, SR_CTAID.X ;  /* 0x0000000000007919 */ /* 0x000e220000002500 */
[----:B------:R-:W1:Y:S01]  /*0050*/  LDCU UR4, c[0x0][0x390] ;  /* 0x00007200ff0477ac */ /* 0x000e620008000800 */
[----:B------:R-:W2:Y:S01]  /*0060*/  LDCU.64 UR6, c[0x0][0x358] ;  /* 0x00006b00ff0677ac */ /* 0x000ea20008000a00 */
[----:B0-----:R-:W-:-:S05]  /*0070*/  IMAD R5, R0, UR5, R13 ;  /* 0x0000000500057c24 */ /* 0x001fca000f8e020d */
[----:B-1----:R-:W-:-:S13]  /*0080*/  ISETP.GE.AND P0, PT, R5, UR4, PT ;  /* 0x0000000405007c0c */ /* 0x002fda000bf06270 */
[----:B------:R-:W0:Y:S02]  /*0090*/  @!P0 LDC.64 R2, c[0x0][0x388] ;  /* 0x0000e200ff028b82 */ /* 0x000e240000000a00 */
[----:B0-----:R-:W-:-:S05]  /*00a0*/  @!P0 IMAD.WIDE R2, R5, 0x4, R2 ;  /* 0x0000000405028825 */ /* 0x001fca00078e0202 */
[----:B--2---:R0:W2:Y:S01]  /*00b0*/  @!P0 LDG.E R4, desc[UR6][R2.64] ;  /* 0x0000000602048981 */ /* 0x0040a2000c1e1900 */
[C---:B------:R-:W-:Y:S02]  /*00c0*/  LOP3.LUT P0, R9, R13.reuse, 0x1f, RZ, 0xc0, !PT ;  /* 0x0000001f0d097812 */ /* 0x040fe4000780c0ff */
[----:B------:R-:W-:-:S11]  /*00d0*/  ISETP.GT.U32.AND P1, PT, R13, 0x1f, PT ;  /* 0x0000001f0d00780c */ /* 0x000fd60003f24070 */
[----:B------:R-:W1:Y:S01]  /*00e0*/  @!P0 S2R R11, SR_CgaCtaId ;  /* 0x00000000000b8919 */ /* 0x000e620000008800 */
[----:B0-----:R-:W-:-:S04]  /*00f0*/  @!P0 MOV R2, 0x400 ;  /* 0x0000040000028802 */ /* 0x001fc80000000f00 */
[----:B-1----:R-:W-:-:S04]  /*0100*/  @!P0 LEA R2, R11, R2, 0x18 ;  /* 0x000000020b028211 */ /* 0x002fc800078ec0ff */
[----:B------:R-:W-:Y:S01]  /*0110*/  @!P0 LEA.HI R2, R13, R2, RZ, 0x1d ;  /* 0x000000020d028211 */ /* 0x000fe200078fe8ff */
[----:B--2---:R-:W0:Y:S02]  /*0120*/  SHFL.DOWN PT, R5, R4, 0x10, 0x1f ;  /* 0x0a001f0004057f89 */ /* 0x004e2400000e0000 */
[----:B0-----:R-:W-:-:S05]  /*0130*/  IMAD.IADD R5, R5, 0x1, R4 ;  /* 0x0000000105057824 */ /* 0x001fca00078e0204 */
[----:B------:R-:W0:Y:S02]  /*0140*/  SHFL.DOWN PT, R6, R5, 0x8, 0x1f ;  /* 0x09001f0005067f89 */ /* 0x000e2400000e0000 */
[----:B0-----:R-:W-:-:S05]  /*0150*/  IMAD.IADD R6, R5, 0x1, R6 ;  /* 0x0000000105067824 */ /* 0x001fca00078e0206 */
[----:B------:R-:W0:Y:S02]  /*0160*/  SHFL.DOWN PT, R7, R6, 0x4, 0x1f ;  /* 0x08801f0006077f89 */ /* 0x000e2400000e0000 */
[----:B0-----:R-:W-:-:S05]  /*0170*/  IADD3 R7, PT, PT, R6, R7, RZ ;  /* 0x0000000706077210 */ /* 0x001fca0007ffe0ff */
[----:B------:R-:W0:Y:S02]  /*0180*/  SHFL.DOWN PT, R8, R7, 0x2, 0x1f ;  /* 0x08401f0007087f89 */ /* 0x000e2400000e0000 */
[----:B0-----:R-:W-:-:S05]  /*0190*/  IMAD.IADD R8, R7, 0x1, R8 ;  /* 0x0000000107087824 */ /* 0x001fca00078e0208 */
[----:B------:R-:W0:Y:S02]  /*01a0*/  SHFL.DOWN PT, R3, R8, 0x1, 0x1f ;  /* 0x08201f0008037f89 */ /* 0x000e2400000e0000 */
[----:B0-----:R-:W-:-:S05]  /*01b0*/  IMAD.IADD R3, R8, 0x1, R3 ;  /* 0x0000000108037824 */ /* 0x001fca00078e0203 */
[----:B------:R0:W-:Y:S01]  /*01c0*/  @!P0 STS [R2], R3 ;  /* 0x0000000302008388 */ /* 0x0001e20000000800 */
[----:B------:R-:W-:Y:S06]  /*01d0*/  BAR.SYNC.DEFER_BLOCKING 0x0 ;  /* 0x0000000000007b1d */ /* 0x000fec0000010000 */
[----:B------:R-:W-:Y:S05]  /*01e0*/  @P1 EXIT ;  /* 0x000000000000194d */ /* 0x000fea0003800000 */
[----:B------:R-:W-:-:S06]  /*01f0*/  USHF.R.U32.HI UR4, URZ, 0x5, UR5 ;  /* 0x00000005ff047899 */ /* 0x000fcc0008011605 */
[----:B------:R-:W-:-:S13]  /*0200*/  ISETP.GE.U32.AND P0, PT, R9, UR4, PT ;  /* 0x0000000409007c0c */ /* 0x000fda000bf06070 */
[----:B0-----:R-:W0:Y:S01]  /*0210*/  @!P0 S2R R3, SR_CgaCtaId ;  /* 0x0000000000038919 */ /* 0x001e220000008800 */
[----:B------:R-:W-:-:S04]  /*0220*/  @!P0 MOV R2, 0x400 ;  /* 0x0000040000028802 */ /* 0x000fc80000000f00 */
[----:B0-----:R-:W-:Y:S01]  /*0230*/  @!P0 LEA R4, R3, R2, 0x18 ;  /* 0x0000000203048211 */ /* 0x001fe200078ec0ff */
[----:B------:R-:W-:-:S04]  /*0240*/  HFMA2 R2, -RZ, RZ, 0, 0 ;  /* 0x00000000ff027431 */ /* 0x000fc800000001ff */
[----:B------:R-:W-:-:S05]  /*0250*/  @!P0 IMAD R3, R9, 0x4, R4 ;  /* 0x0000000409038824 */ /* 0x000fca00078e0204 */
[----:B------:R-:W0:Y:S01]  /*0260*/  @!P0 LDS R2, [R3] ;  /* 0x0000000003028984 */ /* 0x000e220000000800 */
[----:B------:R-:W-:-:S03]  /*0270*/  ISETP.NE.AND P0, PT, R9, RZ, PT ;  /* 0x000000ff0900720c */ /* 0x000fc60003f05270 */
[----:B0-----:R-:W0:Y:S02]  /*0280*/  SHFL.DOWN PT, R5, R2, 0x10, 0x1f ;  /* 0x0a001f0002057f89 */ /* 0x001e2400000e0000 */
[----:B0-----:R-:W-:-:S05]  /*0290*/  IMAD.IADD R5, R5, 0x1, R2 ;  /* 0x0000000105057824 */ /* 0x001fca00078e0202 */
[----:B------:R-:W0:Y:S02]  /*02a0*/  SHFL.DOWN PT, R4, R5, 0x8, 0x1f ;  /* 0x09001f0005047f89 */ /* 0x000e2400000e0000 */
[----:B0-----:R-:W-:-:S05]  /*02b0*/  IADD3 R4, PT, PT, R5, R4, RZ ;  /* 0x0000000405047210 */ /* 0x001fca0007ffe0ff */
[----:B------:R-:W0:Y:S02]  /*02c0*/  SHFL.DOWN PT, R7, R4, 0x4, 0x1f ;  /* 0x08801f0004077f89 */ /* 0x000e2400000e0000 */
[----:B0-----:R-:W-:-:S05]  /*02d0*/  IMAD.IADD R7, R4, 0x1, R7 ;  /* 0x0000000104077824 */ /* 0x001fca00078e0207 */
[----:B------:R-:W0:Y:S02]  /*02e0*/  SHFL.DOWN PT, R6, R7, 0x2, 0x1f ;  /* 0x08401f0007067f89 */ /* 0x000e2400000e0000 */
[----:B0-----:R-:W-:-:S05]  /*02f0*/  IMAD.IADD R6, R7, 0x1, R6 ;  /* 0x0000000107067824 */ /* 0x001fca00078e0206 */
[----:B------:R0:W1:Y:S01]  /*0300*/  SHFL.DOWN PT, R9, R6, 0x1, 0x1f ;  /* 0x08201f0006097f89 */ /* 0x00006200000e0000 */
[----:B------:R-:W-:Y:S05]  /*0310*/  @P0 EXIT ;  /* 0x000000000000094d */ /* 0x000fea0003800000 */
[----:B------:R-:W2:Y:S01]  /*0320*/  LDC.64 R2, c[0x0][0x380] ;  /* 0x0000e000ff027b82 */ /* 0x000ea20000000a00 */
[----:B-1----:R-:W-:Y:S01]  /*0330*/  IADD3 R9, PT, PT, R6, R9, RZ ;  /* 0x0000000906097210 */ /* 0x002fe20007ffe0ff */
[----:B--2---:R-:W-:-:S05]  /*0340*/  IMAD.WIDE.U32 R2, R0, 0x4, R2 ;  /* 0x0000000400027825 */ /* 0x004fca00078e0002 */
[----:B------:R-:W-:Y:S01]  /*0350*/  STG.E desc[UR6][R2.64], R9 ;  /* 0x0000000902007986 */ /* 0x000fe2000c101906 */
[----:B------:R-:W-:Y:S05]  /*0360*/  EXIT ;  /* 0x000000000000794d */ /* 0x000fea0003800000 */
.L_x_0:
[----:B------:R-:W-:-:S00]  /*0370*/  BRA `(.L_x_0) ;  /* 0xfffffffc00fc7947 */ /* 0x000fc0000383ffff */
[----:B------:R-:W-:-:S00]  /*0380*/  NOP ;  /* 0x0000000000007918 */ /* 0x000fc00000000000 */
[----:B------:R-:W-:-:S00]  /*0390*/  NOP ;  /* 0x0000000000007918 */ /* 0x000fc00000000000 */
[----:B------:R-:W-:-:S00]  /*03a0*/  NOP ;  /* 0x0000000000007918 */ /* 0x000fc00000000000 */
[----:B------:R-:W-:-:S00]  /*03b0*/  NOP ;  /* 0x0000000000007918 */ /* 0x000fc00000000000 */
[----:B------:R-:W-:-:S00]  /*03c0*/  NOP ;  /* 0x0000000000007918 */ /* 0x000fc00000000000 */
[----:B------:R-:W-:-:S00]  /*03d0*/  NOP ;  /* 0x0000000000007918 */ /* 0x000fc00000000000 */
[----:B------:R-:W-:-:S00]  /*03e0*/  NOP ;  /* 0x0000000000007918 */ /* 0x000fc00000000000 */
[----:B------:R-:W-:-:S00]  /*03f0*/  NOP ;  /* 0x0000000000007918 */ /* 0x000fc00000000000 */
.L_x_9:


//--------------------- .text._Z14reduceStandardPiPKii --------------------------
	.section	.text._Z14reduceStandardPiPKii,"ax",@progbits
	.align	128
        .global         _Z14reduceStandardPiPKii
        .type           _Z14reduceStandardPiPKii,@function
        .size           _Z14reduceStandardPiPKii,(.L_x_10 - _Z14reduceStandardPiPKii)
        .other          _Z14reduceStandardPiPKii,@"STO_CUDA_ENTRY STV_DEFAULT"
_Z14reduceStandardPiPKii:
.text._Z14reduceStandardPiPKii:
        /* <DEDUP_REMOVED lines=11> */
[----:B--2---:R-:W2:Y:S01]  /*00b0*/  @!P0 LDG.E R4, desc[UR6][R2.64] ;  /* 0x0000000602048981 */ /* 0x004ea2000c1e1900 */
[----:B------:R-:W0:Y:S01]  /*00c0*/  S2UR UR5, SR_CgaCtaId ;  /* 0x00000000000579c3 */ /* 0x000e220000008800 */
[----:B------:R-:W-:Y:S01]  /*00d0*/  IMAD.U32 R0, RZ, RZ, UR8 ;  /* 0x00000008ff007e24 */ /* 0x000fe2000f8e00ff */
[----:B------:R-:W-:Y:S01]  /*00e0*/  UMOV UR4, 0x400 ;  /* 0x0000040000047882 */ /* 0x000fe20000000000 */
[----:B------:R-:W-:-:S03]  /*00f0*/  ISETP.NE.AND P0, PT, R6, RZ, PT ;  /* 0x000000ff0600720c */ /* 0x000fc60003f05270 */
[----:B------:R-:W-:Y:S01]  /*0100*/  ISETP.GE.U32.AND P1, PT, R0, 0x2, PT ;  /* 0x000000020000780c */ /* 0x000fe20003f26070 */
[----:B0-----:R-:W-:-:S06]  /*0110*/  ULEA UR4, UR5, UR4, 0x18 ;  /* 0x0000000405047291 */ /* 0x001fcc000f8ec0ff */
[----:B------:R-:W-:-:S05]  /*0120*/  LEA R5, R6, UR4, 0x2 ;  /* 0x0000000406057c11 */ /* 0x000fca000f8e10ff */
[----:B--2---:R0:W-:Y:S01]  /*0130*/  STS [R5], R4 ;  /* 0x0000000405007388 */ /* 0x0041e20000000800 */
[----:B------:R-:W-:Y:S06]  /*0140*/  BAR.SYNC.DEFER_BLOCKING 0x0 ;  /* 0x0000000000007b1d */ /* 0x000fec0000010000 */
[----:B------:R-:W-:Y:S05]  /*0150*/  @!P1 BRA `(.L_x_1) ;  /* 0x00000000002c9947 */ /* 0x000fea0003800000 */
.L_x_2:
[----:B------:R-:W-:-:S04]  /*0160*/  SHF.R.U32.HI R8, RZ, 0x1, R0 ;  /* 0x00000001ff087819 */ /* 0x000fc80000011600 */
[----:B------:R-:W-:-:S13]  /*0170*/  ISETP.GE.U32.AND P1, PT, R6, R8, PT ;  /* 0x000000080600720c */ /* 0x000fda0003f26070 */
[----:B------:R-:W-:Y:S01]  /*0180*/  @!P1 LEA R2, R8, R5, 0x2 ;  /* 0x0000000508029211 */ /* 0x000fe200078e10ff */
[----:B------:R-:W-:Y:S05]  /*0190*/  @!P1 LDS R3, [R5] ;  /* 0x0000000005039984 */ /* 0x000fea0000000800 */
[----:B------:R-:W0:Y:S02]  /*01a0*/  @!P1 LDS R2, [R2] ;  /* 0x0000000002029984 */ /* 0x000e240000000800 */
[----:B0-----:R-:W-:-:S05]  /*01b0*/  @!P1 IMAD.IADD R4, R2, 0x1, R3 ;  /* 0x0000000102049824 */ /* 0x001fca00078e0203 */
[----:B------:R1:W-:Y:S01]  /*01c0*/  @!P1 STS [R5], R4 ;  /* 0x0000000405009388 */ /* 0x0003e20000000800 */
[----:B------:R-:W-:Y:S01]  /*01d0*/  BAR.SYNC.DEFER_BLOCKING 0x0 ;  /* 0x0000000000007b1d */ /* 0x000fe20000010000 */
[----:B------:R-:W-:Y:S02]  /*01e0*/  ISETP.GT.U32.AND P1, PT, R0, 0x3, PT ;  /* 0x000000030000780c */ /* 0x000fe40003f24070 */
[----:B------:R-:W-:-:S11]  /*01f0*/  MOV R0, R8 ;  /* 0x0000000800007202 */ /* 0x000fd60000000f00 */
[----:B-1----:R-:W-:Y:S05]  /*0200*/  @P1 BRA `(.L_x_2) ;  /* 0xfffffffc00d41947 */ /* 0x002fea000383ffff */
.L_x_1:
[----:B------:R-:W-:Y:S05]  /*0210*/  @P0 EXIT ;  /* 0x000000000000094d */ /* 0x000fea0003800000 */
[----:B------:R-:W1:Y:S01]  /*0220*/  S2UR UR5, SR_CgaCtaId ;  /* 0x00000000000579c3 */ /* 0x000e620000008800 */
[----:B------:R-:W-:-:S07]  /*0230*/  UMOV UR4, 0x400 ;  /* 0x0000040000047882 */ /* 0x000fce0000000000 */
[----:B------:R-:W2:Y:S01]  /*0240*/  LDC.64 R2, c[0x0][0x380] ;  /* 0x0000e000ff027b82 */ /* 0x000ea20000000a00 */
[----:B-1----:R-:W-:Y:S01]  /*0250*/  ULEA UR4, UR5, UR4, 0x18 ;  /* 0x0000000405047291 */ /* 0x002fe2000f8ec0ff */
[----:B--2---:R-:W-:-:S08]  /*0260*/  IMAD.WIDE.U32 R2, R7, 0x4, R2 ;  /* 0x0000000407027825 */ /* 0x004fd000078e0002 */
[----:B0-----:R-:W0:Y:S04]  /*0270*/  LDS R5, [UR4] ;  /* 0x00000004ff057984 */ /* 0x001e280008000800 */
[----:B0-----:R-:W-:Y:S01]  /*0280*/  STG.E desc[UR6][R2.64], R5 ;  /* 0x0000000502007986 */ /* 0x001fe2000c101906 */
[----:B------:R-:W-:Y:S05]  /*0290*/  EXIT ;  /* 0x000000000000794d */ /* 0x000fea0003800000 */
.L_x_3:
        /* <DEDUP_REMOVED lines=14> */
.L_x_10:


//--------------------- .text._Z11testWarpPTXPii  --------------------------
	.section	.text._Z11testWarpPTXPii,"ax",@progbits
	.align	128
        .global         _Z11testWarpPTXPii
        .type           _Z11testWarpPTXPii,@function
        .size           _Z11testWarpPTXPii,(.L_x_11 - _Z11testWarpPTXPii)
        .other          _Z11testWarpPTXPii,@"STO_CUDA_ENTRY STV_DEFAULT"
_Z11testWarpPTXPii:
.text._Z11testWarpPTXPii:
[----:B------:R-:W-:Y:S01]  /*0000*/  LDC R1, c[0x0][0x37c] ;  /* 0x0000df00ff017b82 */ /* 0x000fe20000000800 */
[----:B------:R-:W0:Y:S07]  /*0010*/  S2R R3, SR_TID.X ;  /* 0x0000000000037919 */ /* 0x000e2e0000002100 */
[----:B------:R-:W0:Y:S01]  /*0020*/  S2UR UR4, SR_CTAID.X ;  /* 0x00000000000479c3 */ /* 0x000e220000002500 */
[----:B------:R-:W1:Y:S07]  /*0030*/  LDCU UR5, c[0x0][0x388] ;  /* 0x00007100ff0577ac */ /* 0x000e6e0008000800 */
[----:B------:R-:W0:Y:S02]  /*0040*/  LDC R0, c[0x0][0x360] ;  /* 0x0000d800ff007b82 */ /* 0x000e240000000800 */
[----:B0-----:R-:W-:-:S05]  /*0050*/  IMAD R0, R0, UR4, R3 ;  /* 0x0000000400007c24 */ /* 0x001fca000f8e0203 */
[----:B-1----:R-:W-:-:S13]  /*0060*/  ISETP.GE.AND P0, PT, R0, UR5, PT ;  /* 0x0000000500007c0c */ /* 0x002fda000bf06270 */
[----:B------:R-:W-:Y:S05]  /*0070*/  @P0 EXIT ;  /* 0x000000000000094d */ /* 0x000fea0003800000 */
[----:B------:R-:W0:Y:S02]  /*0080*/  S2R R7, SR_LANEID ;  /* 0x0000000000077919 */ /* 0x000e240000000000 */
[----:B0-----:R-:W0:Y:S01]  /*0090*/  SHFL.DOWN PT, R2, R7, 0x10, 0x1f ;  /* 0x0a001f0007027f89 */ /* 0x001e2200000e0000 */
[----:B------:R-:W-:Y:S01]  /*00a0*/  ISETP.NE.AND P0, PT, R7, RZ, PT ;  /* 0x000000ff0700720c */ /* 0x000fe20003f05270 */
[----:B0-----:R-:W-:-:S05]  /*00b0*/  IMAD.IADD R2, R2, 0x1, R7 ;  /* 0x0000000102027824 */ /* 0x001fca00078e0207 */
[----:B------:R-:W0:Y:S02]  /*00c0*/  SHFL.DOWN PT, R3, R2, 0x8, 0x1f ;  /* 0x09001f0002037f89 */ /* 0x000e2400000e0000 */
[----:B0-----:R-:W-:-:S05]  /*00d0*/  IMAD.IADD R3, R2, 0x1, R3 ;  /* 0x0000000102037824 */ /* 0x001fca00078e0203 */
[----:B------:R-:W0:Y:S02]  /*00e0*/  SHFL.DOWN PT, R4, R3, 0x4, 0x1f ;  /* 0x08801f0003047f89 */ /* 0x000e2400000e0000 */
[----:B0-----:R-:W-:-:S05]  /*00f0*/  IADD3 R4, PT, PT, R3, R4, RZ ;  /* 0x0000000403047210 */ /* 0x001fca0007ffe0ff */
[----:B------:R-:W0:Y:S02]  /*0100*/  SHFL.DOWN PT, R5, R4, 0x2, 0x1f ;  /* 0x08401f0004057f89 */ /* 0x000e2400000e0000 */
[----:B0-----:R-:W-:-:S05]  /*0110*/  IMAD.IADD R5, R4, 0x1, R5 ;  /* 0x0000000104057824 */ /* 0x001fca00078e0205 */
[----:B------:R0:W1:Y:S01]  /*0120*/  SHFL.DOWN PT, R6, R5, 0x1, 0x1f ;  /* 0x08201f0005067f89 */ /* 0x00006200000e0000 */
[----:B------:R-:W-:Y:S05]  /*0130*/  @P0 EXIT ;  /* 0x000000000000094d */ /* 0x000fea0003800000 */
[----:B------:R-:W2:Y:S01]  /*0140*/  LDC.64 R2, c[0x0][0x380] ;  /* 0x0000e000ff027b82 */ /* 0x000ea20000000a00 */
[----:B------:R-:W3:Y:S01]  /*0150*/  LDCU.64 UR4, c[0x0][0x358] ;  /* 0x00006b00ff0477ac */ /* 0x000ee20008000a00 */
[----:B------:R-:W-:Y:S02]  /*0160*/  SHF.R.S32.HI R7, RZ, 0x1f, R0 ;  /* 0x0000001fff077819 */ /* 0x000fe40000011400 */
[----:B01----:R-:W-:Y:S02]  /*0170*/  IADD3 R5, PT, PT, R5, R6, RZ ;  /* 0x0000000605057210 */ /* 0x003fe40007ffe0ff */
[----:B------:R-:W-:-:S04]  /*0180*/  LEA.HI R7, R7, R0, RZ, 0x5 ;  /* 0x0000000007077211 */ /* 0x000fc800078f28ff */
[----:B------:R-:W-:-:S05]  /*0190*/  SHF.R.S32.HI R7, RZ, 0x5, R7 ;  /* 0x00000005ff077819 */ /* 0x000fca0000011407 */
[----:B--2---:R-:W-:-:S05]  /*01a0*/  IMAD.WIDE R2, R7, 0x4, R2 ;  /* 0x0000000407027825 */ /* 0x004fca00078e0202 */
[----:B---3--:R-:W-:Y:S01]  /*01b0*/  STG.E desc[UR4][R2.64], R5 ;  /* 0x0000000502007986 */ /* 0x008fe2000c101904 */
[----:B------:R-:W-:Y:S05]  /*01c0*/  EXIT ;  /* 0x000000000000794d */ /* 0x000fea0003800000 */
.L_x_4:
        /* <DEDUP_REMOVED lines=11> */
.L_x_11:


//--------------------- .text._Z13testAtomicPTXPii --------------------------
	.section	.text._Z13testAtomicPTXPii,"ax",@progbits
	.align	128
        .global         _Z13testAtomicPTXPii
        .type           _Z13testAtomicPTXPii,@function
        .size           _Z13testAtomicPTXPii,(.L_x_12 - _Z13testAtomicPTXPii)
        .other          _Z13testAtomicPTXPii,@"STO_CUDA_ENTRY STV_DEFAULT"
_Z13testAtomicPTXPii:
.text._Z13testAtomicPTXPii:
        /* <DEDUP_REMOVED lines=8> */
[----:B------:R-:W0:Y:S01]  /*0080*/  S2R R0, SR_LANEID ;  /* 0x0000000000007919 */ /* 0x000e220000000000 */
[----:B------:R-:W1:Y:S01]  /*0090*/  LDC.64 R2, c[0x0][0x380] ;  /* 0x0000e000ff027b82 */ /* 0x000e620000000a00 */
[----:B------:R-:W-:Y:S01]  /*00a0*/  VOTEU.ANY UR6, UPT, PT ;  /* 0x0000000000067886 */ /* 0x000fe200038e0100 */
[----:B------:R-:W1:Y:S01]  /*00b0*/  LDCU.64 UR4, c[0x0][0x358] ;  /* 0x00006b00ff0477ac */ /* 0x000e620008000a00 */
[----:B------:R-:W1:Y:S01]  /*00c0*/  POPC R5, UR6 ;  /* 0x0000000600057d09 */ /* 0x000e620008000000 */
[----:B------:R-:W-:-:S06]  /*00d0*/  UFLO.U32 UR7, UR6 ;  /* 0x00000006000772bd */ /* 0x000fcc00080e0000 */
[----:B0-----:R-:W-:-:S13]  /*00e0*/  ISETP.EQ.U32.AND P0, PT, R0, UR7, PT ;  /* 0x0000000700007c0c */ /* 0x001fda000bf02070 */
[----:B-1----:R-:W-:Y:S01]  /*00f0*/  @P0 REDG.E.ADD.S32.STRONG.GPU desc[UR4][R2.64], R5 ;  /* 0x000000050200098e */ /* 0x002fe2000c12e304 */
[----:B------:R-:W-:Y:S05]  /*0100*/  EXIT ;  /* 0x000000000000794d */ /* 0x000fea0003800000 */
.L_x_5:
        /* <DEDUP_REMOVED lines=15> */
.L_x_12:


//--------------------- .text._Z13testMemoryPTXPfPKfi --------------------------
	.section	.text._Z13testMemoryPTXPfPKfi,"ax",@progbits
	.align	128
        .global         _Z13testMemoryPTXPfPKfi
        .type           _Z13testMemoryPTXPfPKfi,@function
        .size           _Z13testMemoryPTXPfPKfi,(.L_x_13 - _Z13testMemoryPTXPfPKfi)
        .other          _Z13testMemoryPTXPfPKfi,@"STO_CUDA_ENTRY STV_DEFAULT"
_Z13testMemoryPTXPfPKfi:
.text._Z13testMemoryPTXPfPKfi:
        /* <DEDUP_REMOVED lines=8> */
[----:B------:R-:W0:Y:S01]  /*0080*/  LDC.64 R2, c[0x0][0x388] ;  /* 0x0000e200ff027b82 */ /* 0x000e220000000a00 */
[----:B------:R-:W1:Y:S07]  /*0090*/  LDCU.64 UR4, c[0x0][0x358] ;  /* 0x00006b00ff0477ac */ /* 0x000e6e0008000a00 */
[----:B------:R-:W2:Y:S01]  /*00a0*/  LDC.64 R4, c[0x0][0x380] ;  /* 0x0000e000ff047b82 */ /* 0x000ea20000000a00 */
[----:B0-----:R-:W-:-:S06]  /*00b0*/  IMAD.WIDE R2, R7, 0x4, R2 ;  /* 0x0000000407027825 */ /* 0x001fcc00078e0202 */
[----:B-1----:R-:W3:Y:S01]  /*00c0*/  LDG.E.CONSTANT R2, desc[UR4][R2.64] ;  /* 0x0000000402027981 */ /* 0x002ee2000c1e9900 */
[----:B--2---:R-:W-:-:S04]  /*00d0*/  IMAD.WIDE R4, R7, 0x4, R4 ;  /* 0x0000000407047825 */ /* 0x004fc800078e0204 */
[----:B---3--:R-:W-:-:S05]  /*00e0*/  FADD R7, R2, R2 ;  /* 0x0000000202077221 */ /* 0x008fca0000000000 */
[----:B------:R-:W-:Y:S01]  /*00f0*/  STG.E desc[UR4][R4.64], R7 ;  /* 0x0000000704007986 */ /* 0x000fe2000c101904 */
[----:B------:R-:W-:Y:S05]  /*0100*/  EXIT ;  /* 0x000000000000794d */ /* 0x000fea0003800000 */
.L_x_6:
        /* <DEDUP_REMOVED lines=15> */
.L_x_13:


//--------------------- .text._Z20testSpecialRegistersPiS_S_i --------------------------
	.section	.text._Z20testSpecialRegistersPiS_S_i,"ax",@progbits
	.align	128
        .global         _Z20testSpecialRegistersPiS_S_i
        .type           _Z20testSpecialRegistersPiS_S_i,@function
        .size           _Z20testSpecialRegistersPiS_S_i,(.L_x_14 - _Z20testSpecialRegistersPiS_S_i)
        .other          _Z20testSpecialRegistersPiS_S_i,@"STO_CUDA_ENTRY STV_DEFAULT"
_Z20testSpecialRegistersPiS_S_i:
.text._Z20testSpecialRegistersPiS_S_i:
        /* <DEDUP_REMOVED lines=10> */
[----:B------:R-:W0:Y:S01]  /*00a0*/  LDCU.64 UR4, c[0x0][0x358] ;  /* 0x00006b00ff0477ac */ /* 0x000e220008000a00 */
[----:B------:R-:W2:Y:S02]  /*00b0*/  S2R R13, SR_VIRTID ;  /* 0x00000000000d7919 */ /* 0x000ea40000000300 */
[----:B--2---:R-:W-:-:S04]  /*00c0*/  SHF.R.U32.HI R13, RZ, 0x8, R13 ;  /* 0x00000008ff0d7819 */ /* 0x004fc8000001160d */
[----:B------:R-:W-:Y:S01]  /*00d0*/  SGXT.U32 R13, R13, 0x7 ;  /* 0x000000070d0d781a */ /* 0x000fe20000000000 */
[----:B------:R-:W2:Y:S01]  /*00e0*/  S2R R15, SR_VIRTUALSMID ;  /* 0x00000000000f7919 */ /* 0x000ea20000004300 */
[----:B------:R-:W3:Y:S08]  /*00f0*/  LDC.64 R4, c[0x0][0x388] ;  /* 0x0000e200ff047b82 */ /* 0x000ef00000000a00 */
[----:B------:R-:W4:Y:S01]  /*0100*/  LDC.64 R6, c[0x0][0x390] ;  /* 0x0000e400ff067b82 */ /* 0x000f220000000a00 */
[----:B-1----:R-:W-:-:S05]  /*0110*/  IMAD.WIDE R2, R9, 0x4, R2 ;  /* 0x0000000409027825 */ /* 0x002fca00078e0202 */
[----:B0-----:R-:W-:Y:S01]  /*0120*/  STG.E desc[UR4][R2.64], R11 ;  /* 0x0000000b02007986 */ /* 0x001fe2000c101904 */
[----:B---3--:R-:W-:-:S05]  /*0130*/  IMAD.WIDE R4, R9, 0x4, R4 ;  /* 0x0000000409047825 */ /* 0x008fca00078e0204 */
[----:B------:R-:W-:Y:S01]  /*0140*/  STG.E desc[UR4][R4.64], R13 ;  /* 0x0000000d04007986 */ /* 0x000fe2000c101904 */
[----:B----4-:R-:W-:-:S05]  /*0150*/  IMAD.WIDE R6, R9, 0x4, R6 ;  /* 0x0000000409067825 */ /* 0x010fca00078e0206 */
[----:B--2---:R-:W-:Y:S01]  /*0160*/  STG.E desc[UR4][R6.64], R15 ;  /* 0x0000000f06007986 */ /* 0x004fe2000c101904 */
[----:B------:R-:W-:Y:S05]  /*0170*/  EXIT ;  /* 0x000000000000794d */ /* 0x000fea0003800000 */
.L_x_7:
        /* <DEDUP_REMOVED lines=16> */
.L_x_14:


//--------------------- .text._Z12testBasicPTXPfS_S_i --------------------------
	.section	.text._Z12testBasicPTXPfS_S_i,"ax",@progbits
	.align	128
        .global         _Z12testBasicPTXPfS_S_i
        .type           _Z12testBasicPTXPfS_S_i,@function
        .size           _Z12testBasicPTXPfS_S_i,(.L_x_15 - _Z12testBasicPTXPfS_S_i)
        .other          _Z12testBasicPTXPfS_S_i,@"STO_CUDA_ENTRY STV_DEFAULT"
_Z12testBasicPTXPfS_S_i:
.text._Z12testBasicPTXPfS_S_i:
        /* <DEDUP_REMOVED lines=10> */
[----:B------:R-:W2:Y:S08]  /*00a0*/  LDC.64 R4, c[0x0][0x390] ;  /* 0x0000e400ff047b82 */ /* 0x000eb00000000a00 */
[----:B------:R-:W3:Y:S01]  /*00b0*/  LDC.64 R6, c[0x0][0x380] ;  /* 0x0000e000ff067b82 */ /* 0x000ee20000000a00 */
[----:B0-----:R-:W-:-:S06]  /*00c0*/  IMAD.WIDE R2, R9, 0x4, R2 ;  /* 0x0000000409027825 */ /* 0x001fcc00078e0202 */
[----:B-1----:R-:W4:Y:S01]  /*00d0*/  LDG.E R2, desc[UR4][R2.64] ;  /* 0x0000000402027981 */ /* 0x002f22000c1e1900 */
[----:B--2---:R-:W-:-:S06]  /*00e0*/  IMAD.WIDE R4, R9, 0x4, R4 ;  /* 0x0000000409047825 */ /* 0x004fcc00078e0204 */
[----:B------:R-:W4:Y:S01]  /*00f0*/  LDG.E R5, desc[UR4][R4.64] ;  /* 0x0000000404057981 */ /* 0x000f22000c1e1900 */
[----:B---3--:R-:W-:-:S04]  /*0100*/  IMAD.WIDE R6, R9, 0x4, R6 ;  /* 0x0000000409067825 */ /* 0x008fc800078e0206 */
[----:B----4-:R-:W-:-:S05]  /*0110*/  FFMA R9, R2, R5, 1 ;  /* 0x3f80000002097423 */ /* 0x010fca0000000005 */
[----:B------:R-:W-:Y:S01]  /*0120*/  STG.E desc[UR4][R6.64], R9 ;  /* 0x0000000906007986 */ /* 0x000fe2000c101904 */
[----:B------:R-:W-:Y:S05]  /*0130*/  EXIT ;  /* 0x000000000000794d */ /* 0x000fea0003800000 */
.L_x_8:
        /* <DEDUP_REMOVED lines=12> */
.L_x_15:


//--------------------- .nv.shared._Z18reducePTXOptimizedPiPKii --------------------------
	.section	.nv.shared._Z18reducePTXOptimizedPiPKii,"aw",@nobits
	.sectionflags	@""
	.align	16
	.zero		1024


//--------------------- .nv.shared.reserved.0     --------------------------
	.section	.nv.shared.reserved.0,"aw",@nobits
	.weak		__nv_reservedSMEM_offset_0_alias
	.size		__nv_reservedSMEM_offset_0_alias, 0, 64
	.other		__nv_reservedSMEM_offset_0_alias,@"STO_CUDA_RESERVED_SHARED STV_DEFAULT"
__nv_reservedSMEM_offset_0_alias:
	.zero		0
	.zero		64


//--------------------- .nv.shared._Z14reduceStandardPiPKii --------------------------
	.section	.nv.shared._Z14reduceStandardPiPKii,"aw",@nobits
	.sectionflags	@""
	.align	16
	.zero		1024


//--------------------- .nv.shared._Z11testWarpPTXPii --------------------------
	.section	.nv.shared._Z11testWarpPTXPii,"aw",@nobits
	.sectionflags	@""
	.align	16
	.zero		1024


//--------------------- .nv.shared._Z13testAtomicPTXPii --------------------------
	.section	.nv.shared._Z13testAtomicPTXPii,"aw",@nobits
	.sectionflags	@""
	.align	16
	.zero		1024


//--------------------- .nv.shared._Z13testMemoryPTXPfPKfi --------------------------
	.section	.nv.shared._Z13testMemoryPTXPfPKfi,"aw",@nobits
	.sectionflags	@""
	.align	16
	.zero		1024


//--------------------- .nv.shared._Z20testSpecialRegistersPiS_S_i --------------------------
	.section	.nv.shared._Z20testSpecialRegistersPiS_S_i,"aw",@nobits
	.sectionflags	@""
	.align	16
	.zero		1024


//--------------------- .nv.shared._Z12testBasicPTXPfS_S_i --------------------------
	.section	.nv.shared._Z12testBasicPTXPfS_S_i,"aw",@nobits
	.sectionflags	@""
	.align	16
	.zero		1024


//--------------------- .nv.constant0._Z18reducePTXOptimizedPiPKii --------------------------
	.section	.nv.constant0._Z18reducePTXOptimizedPiPKii,"a",@progbits
	.sectionflags	@""
	.align	4
.nv.constant0._Z18reducePTXOptimizedPiPKii:
	.zero		916


//--------------------- .nv.constant0._Z14reduceStandardPiPKii --------------------------
	.section	.nv.constant0._Z14reduceStandardPiPKii,"a",@progbits
	.sectionflags	@""
	.align	4
.nv.constant0._Z14reduceStandardPiPKii:
	.zero		916


//--------------------- .nv.constant0._Z11testWarpPTXPii --------------------------
	.section	.nv.constant0._Z11testWarpPTXPii,"a",@progbits
	.sectionflags	@""
	.align	4
.nv.constant0._Z11testWarpPTXPii:
	.zero		908


//--------------------- .nv.constant0._Z13testAtomicPTXPii --------------------------
	.section	.nv.constant0._Z13testAtomicPTXPii,"a",@progbits
	.sectionflags	@""
	.align	4
.nv.constant0._Z13testAtomicPTXPii:
	.zero		908


//--------------------- .nv.constant0._Z13testMemoryPTXPfPKfi --------------------------
	.section	.nv.constant0._Z13testMemoryPTXPfPKfi,"a",@progbits
	.sectionflags	@""
	.align	4
.nv.constant0._Z13testMemoryPTXPfPKfi:
	.zero		916


//--------------------- .nv.constant0._Z20testSpecialRegistersPiS_S_i --------------------------
	.section	.nv.constant0._Z20testSpecialRegistersPiS_S_i,"a",@progbits
	.sectionflags	@""
	.align	4
.nv.constant0._Z20testSpecialRegistersPiS_S_i:
	.zero		924


//--------------------- .nv.constant0._Z12testBasicPTXPfS_S_i --------------------------
	.section	.nv.constant0._Z12testBasicPTXPfS_S_i,"a",@progbits
	.sectionflags	@""
	.align	4
.nv.constant0._Z12testBasicPTXPfS_S_i:
	.zero		924


//--------------------- SYMBOLS --------------------------

	.type		.nv.reservedSmem.offset0,@object
	.size		.nv.reservedSmem.offset0,0x4
	.type		.nv.reservedSmem.cap,@object
	.size		.nv.reservedSmem.cap,0x4
